	.headerflags	@"EF_CUDA_TEXMODE_UNIFIED EF_CUDA_64BIT_ADDRESS EF_CUDA_ACCELERATORS EF_CUDA_SM90 EF_CUDA_VIRTUAL_SM(EF_CUDA_SM90)"
	.elftype	@"ET_EXEC"


//--------------------- .nv.info                  --------------------------
	.section	.nv.info,"",@"SHT_CUDA_INFO"
	.align	4


	//----- nvinfo : EIATTR_REGCOUNT
	.align		4
        /*0000*/ 	.byte	0x04, 0x2f
        /*0002*/ 	.short	(.L_1 - .L_0)
	.align		4
.L_0:
        /*0004*/ 	.word	index@(triton_poi_fused_max_pool2d_with_indices_22)
        /*0008*/ 	.word	0x00000050


	//----- nvinfo : EIATTR_MIN_STACK_SIZE
	.align		4
.L_1:
        /*000c*/ 	.byte	0x04, 0x12
        /*000e*/ 	.short	(.L_3 - .L_2)
	.align		4
.L_2:
        /*0010*/ 	.word	index@(triton_poi_fused_max_pool2d_with_indices_22)
        /*0014*/ 	.word	0x00000008


	//----- nvinfo : EIATTR_FRAME_SIZE
	.align		4
.L_3:
        /*0018*/ 	.byte	0x04, 0x11
        /*001a*/ 	.short	(.L_5 - .L_4)
	.align		4
.L_4:
        /*001c*/ 	.word	index@(triton_poi_fused_max_pool2d_with_indices_22)
        /*0020*/ 	.word	0x00000008


	//----- nvinfo : EIATTR_MIN_STACK_SIZE
	.align		4
.L_5:
        /*0024*/ 	.byte	0x04, 0x12
        /*0026*/ 	.short	(.L_7 - .L_6)
	.align		4
.L_6:
        /*0028*/ 	.word	index@(triton_poi_fused_max_pool2d_with_indices_22)
        /*002c*/ 	.word	0x00000008
.L_7:


//--------------------- .nv.info.triton_poi_fused_max_pool2d_with_indices_22 --------------------------
	.section	.nv.info.triton_poi_fused_max_pool2d_with_indices_22,"",@"SHT_CUDA_INFO"
	.sectionflags	@""
	.align	4


	//----- nvinfo : EIATTR_CUDA_API_VERSION
	.align		4
        /*0000*/ 	.byte	0x04, 0x37
        /*0002*/ 	.short	(.L_9 - .L_8)
.L_8:
        /*0004*/ 	.word	0x0000007c


	//----- nvinfo : EIATTR_KPARAM_INFO
	.align		4
.L_9:
        /*0008*/ 	.byte	0x04, 0x17
        /*000a*/ 	.short	(.L_11 - .L_10)
.L_10:
        /*000c*/ 	.word	0x00000000
        /*0010*/ 	.short	0x0003
        /*0012*/ 	.short	0x0018
        /*0014*/ 	.byte	0x00, 0xf0, 0x11, 0x00


	//----- nvinfo : EIATTR_KPARAM_INFO
	.align		4
.L_11:
        /*0018*/ 	.byte	0x04, 0x17
        /*001a*/ 	.short	(.L_13 - .L_12)
.L_12:
        /*001c*/ 	.word	0x00000000
        /*0020*/ 	.short	0x0002
        /*0022*/ 	.short	0x0010
        /*0024*/ 	.byte	0x00, 0xf4, 0x21, 0x00


	//----- nvinfo : EIATTR_KPARAM_INFO
	.align		4
.L_13:
        /*0028*/ 	.byte	0x04, 0x17
        /*002a*/ 	.short	(.L_15 - .L_14)
.L_14:
        /*002c*/ 	.word	0x00000000
        /*0030*/ 	.short	0x0001
        /*0032*/ 	.short	0x0008
        /*0034*/ 	.byte	0x00, 0xf4, 0x21, 0x00


	//----- nvinfo : EIATTR_KPARAM_INFO
	.align		4
.L_15:
        /*0038*/ 	.byte	0x04, 0x17
        /*003a*/ 	.short	(.L_17 - .L_16)
.L_16:
        /*003c*/ 	.word	0x00000000
        /*0040*/ 	.short	0x0000
        /*0042*/ 	.short	0x0000
        /*0044*/ 	.byte	0x00, 0xf4, 0x21, 0x00


	//----- nvinfo : EIATTR_SPARSE_MMA_MASK
	.align		4
.L_17:
        /*0048*/ 	.byte	0x03, 0x50
        /*004a*/ 	.short	0x0000


	//----- nvinfo : EIATTR_MAXREG_COUNT
	.align		4
        /*004c*/ 	.byte	0x03, 0x1b
        /*004e*/ 	.short	0x00ff


	//----- nvinfo : EIATTR_EXIT_INSTR_OFFSETS
	.align		4
        /*0050*/ 	.byte	0x04, 0x1c
        /*0052*/ 	.short	(.L_19 - .L_18)


	//   ....[0]....
.L_18:
        /*0054*/ 	.word	0x000029a0


	//   ....[1]....
        /*0058*/ 	.word	0x000029c0


	//----- nvinfo : EIATTR_REQNTID
	.align		4
.L_19:
        /*005c*/ 	.byte	0x04, 0x10
        /*005e*/ 	.short	(.L_21 - .L_20)
.L_20:
        /*0060*/ 	.word	0x00000080
        /*0064*/ 	.word	0x00000001
        /*0068*/ 	.word	0x00000001


	//----- nvinfo : EIATTR_CBANK_PARAM_SIZE
	.align		4
.L_21:
        /*006c*/ 	.byte	0x03, 0x19
        /*006e*/ 	.short	0x001c


	//----- nvinfo : EIATTR_PARAM_CBANK
	.align		4
        /*0070*/ 	.byte	0x04, 0x0a
        /*0072*/ 	.short	(.L_23 - .L_22)
	.align		4
.L_22:
        /*0074*/ 	.word	index@(.nv.constant0.triton_poi_fused_max_pool2d_with_indices_22)
        /*0078*/ 	.short	0x0210
        /*007a*/ 	.short	0x001c


	//----- nvinfo : EIATTR_SW_WAR
	.align		4
.L_23:
        /*007c*/ 	.byte	0x04, 0x36
        /*007e*/ 	.short	(.L_25 - .L_24)
.L_24:
        /*0080*/ 	.word	0x00000008
.L_25:


//--------------------- .nv.callgraph             --------------------------
	.section	.nv.callgraph,"",@"SHT_CUDA_CALLGRAPH"
	.align	4
	.sectionentsize	8
	.align		4
        /*0000*/ 	.word	0x00000000
	.align		4
        /*0004*/ 	.word	0xffffffff
	.align		4
        /*0008*/ 	.word	0x00000000
	.align		4
        /*000c*/ 	.word	0xfffffffe
	.align		4
        /*0010*/ 	.word	0x00000000
	.align		4
        /*0014*/ 	.word	0xfffffffd
	.align		4
        /*0018*/ 	.word	0x00000000
	.align		4
        /*001c*/ 	.word	0xfffffffc


//--------------------- .text.triton_poi_fused_max_pool2d_with_indices_22 --------------------------
	.section	.text.triton_poi_fused_max_pool2d_with_indices_22,"ax",@progbits
	.sectionflags	@"SHF_BARRIERS=1"
	.align	128
        .global         triton_poi_fused_max_pool2d_with_indices_22
        .type           triton_poi_fused_max_pool2d_with_indices_22,@function
        .size           triton_poi_fused_max_pool2d_with_indices_22,(.L_x_1 - triton_poi_fused_max_pool2d_with_indices_22)
        .other          triton_poi_fused_max_pool2d_with_indices_22,@"STO_CUDA_ENTRY STV_DEFAULT"
triton_poi_fused_max_pool2d_with_indices_22:
.text.triton_poi_fused_max_pool2d_with_indices_22:
[----:B------:R-:W0:Y:S01]  /*0000*/  LDC R1, c[0x0][0x28] ;  /* 0x00000a00ff017b82 */ /* 0x000e220000000800 */
[----:B------:R-:W1:Y:S01]  /*0010*/  S2R R0, SR_TID.X ;  /* 0x0000000000007919 */ /* 0x000e620000002100 */
[----:B------:R-:W-:-:S06]  /*0020*/  IMAD.MOV.U32 R28, RZ, RZ, RZ ;  /* 0x000000ffff1c7224 */ /* 0x000fcc00078e00ff */
[----:B------:R-:W2:Y:S01]  /*0030*/  LDC.64 R10, c[0x0][0x210] ;  /* 0x00008400ff0a7b82 */ /* 0x000ea20000000a00 */
[----:B------:R-:W-:Y:S01]  /*0040*/  IMAD.MOV.U32 R2, RZ, RZ, RZ ;  /* 0x000000ffff027224 */ /* 0x000fe200078e00ff */
[----:B------:R-:W3:Y:S01]  /*0050*/  S2R R26, SR_CTAID.X ;  /* 0x00000000001a7919 */ /* 0x000ee20000002500 */
[----:B------:R-:W-:Y:S02]  /*0060*/  CS2R R12, SRZ ;  /* 0x00000000000c7805 */ /* 0x000fe4000001ff00 */
[----:B------:R-:W-:Y:S02]  /*0070*/  CS2R R14, SRZ ;  /* 0x00000000000e7805 */ /* 0x000fe4000001ff00 */
[----:B------:R-:W-:Y:S02]  /*0080*/  CS2R R16, SRZ ;  /* 0x0000000000107805 */ /* 0x000fe4000001ff00 */
[----:B------:R-:W-:Y:S01]  /*0090*/  CS2R R18, SRZ ;  /* 0x0000000000127805 */ /* 0x000fe2000001ff00 */
[----:B------:R-:W-:Y:S01]  /*00a0*/  ULDC.64 UR6, c[0x0][0x208] ;  /* 0x0000820000067ab9 */ /* 0x000fe20000000a00 */
[----:B0-----:R-:W-:-:S02]  /*00b0*/  VIADD R1, R1, 0xfffffff8 ;  /* 0xfffffff801017836 */ /* 0x001fc40000000000 */
[----:B-1----:R-:W-:Y:S02]  /*00c0*/  IMAD.SHL.U32 R35, R0, 0x8, RZ ;  /* 0x0000000800237824 */ /* 0x002fe400078e00ff */
[----:B---3--:R-:W-:-:S03]  /*00d0*/  IMAD.SHL.U32 R77, R26, 0x400, RZ ;  /* 0x000004001a4d7824 */ /* 0x008fc600078e00ff */
[----:B------:R-:W-:-:S04]  /*00e0*/  LOP3.LUT R35, R35, 0x3f8, RZ, 0xc0, !PT ;  /* 0x000003f823237812 */ /* 0x000fc800078ec0ff */
[----:B------:R-:W-:-:S04]  /*00f0*/  LOP3.LUT R29, R77, R35, RZ, 0xfc, !PT ;  /* 0x000000234d1d7212 */ /* 0x000fc800078efcff */
[--C-:B------:R-:W-:Y:S01]  /*0100*/  SHF.R.S32.HI R3, RZ, 0x1f, R29.reuse ;  /* 0x0000001fff037819 */ /* 0x100fe2000001141d */
[C-C-:B------:R-:W-:Y:S01]  /*0110*/  IMAD.HI R4, R29.reuse, -0x77777777, R28.reuse ;  /* 0x888888891d047827 */ /* 0x140fe200078e021c */
[----:B------:R-:W-:Y:S02]  /*0120*/  ISETP.GE.AND P0, PT, R29, 0x38400, PT ;  /* 0x000384001d00780c */ /* 0x000fe40003f06270 */
[----:B------:R-:W-:Y:S01]  /*0130*/  LEA.HI R0, R3, R29, RZ, 0x6 ;  /* 0x0000001d03007211 */ /* 0x000fe200078f30ff */
[----:B------:R-:W-:Y:S01]  /*0140*/  IMAD.HI R28, R29, -0x6e5d4c3b, R28 ;  /* 0x91a2b3c51d1c7827 */ /* 0x000fe200078e021c */
[----:B------:R-:W-:Y:S02]  /*0150*/  SHF.R.U32.HI R5, RZ, 0x1f, R4 ;  /* 0x0000001fff057819 */ /* 0x000fe40000011604 */
[----:B------:R-:W-:Y:S02]  /*0160*/  SHF.R.S32.HI R3, RZ, 0x6, R0 ;  /* 0x00000006ff037819 */ /* 0x000fe40000011400 */
[----:B------:R-:W-:Y:S01]  /*0170*/  LEA.HI.SX32 R5, R4, R5, 0x16 ;  /* 0x0000000504057211 */ /* 0x000fe200078fb2ff */
[----:B------:R-:W-:Y:S01]  /*0180*/  IMAD.MOV.U32 R4, RZ, RZ, RZ ;  /* 0x000000ffff047224 */ /* 0x000fe200078e00ff */
[----:B------:R-:W-:Y:S01]  /*0190*/  SHF.R.U32.HI R9, RZ, 0x1f, R28 ;  /* 0x0000001fff097819 */ /* 0x000fe2000001161c */
[----:B------:R-:W-:-:S03]  /*01a0*/  IMAD.HI R2, R3, -0x77777777, R2 ;  /* 0x8888888903027827 */ /* 0x000fc600078e0202 */
[----:B------:R-:W-:Y:S02]  /*01b0*/  LEA.HI.SX32 R28, R28, R9, 0x11 ;  /* 0x000000091c1c7211 */ /* 0x000fe400078f8aff */
[----:B------:R-:W-:-:S04]  /*01c0*/  SHF.R.U32.HI R7, RZ, 0x1f, R2 ;  /* 0x0000001fff077819 */ /* 0x000fc80000011602 */
[----:B------:R-:W-:Y:S01]  /*01d0*/  LEA.HI R7, R2, R7, RZ, 0x1c ;  /* 0x0000000702077211 */ /* 0x000fe200078fe0ff */
[----:B------:R-:W-:-:S04]  /*01e0*/  IMAD.HI R2, R5, -0x77777777, R4 ;  /* 0x8888888905027827 */ /* 0x000fc800078e0204 */
[----:B------:R-:W-:Y:S01]  /*01f0*/  IMAD R7, R7, -0x1e, R3 ;  /* 0xffffffe207077824 */ /* 0x000fe200078e0203 */
[----:B------:R-:W-:-:S03]  /*0200*/  SHF.R.U32.HI R3, RZ, 0x1f, R2 ;  /* 0x0000001fff037819 */ /* 0x000fc60000011602 */
[----:B------:R-:W-:Y:S01]  /*0210*/  IMAD.SHL.U32 R7, R7, 0x80, RZ ;  /* 0x0000008007077824 */ /* 0x000fe200078e00ff */
[----:B------:R-:W-:Y:S02]  /*0220*/  LEA.HI R4, R2, R3, RZ, 0x1c ;  /* 0x0000000302047211 */ /* 0x000fe400078fe0ff */
[----:B------:R-:W-:Y:S01]  /*0230*/  LOP3.LUT R3, R0, 0xffffffc0, RZ, 0xc0, !PT ;  /* 0xffffffc000037812 */ /* 0x000fe200078ec0ff */
[----:B------:R-:W-:Y:S02]  /*0240*/  IMAD R28, R28, 0x3a240, R7 ;  /* 0x0003a2401c1c7824 */ /* 0x000fe400078e0207 */
[----:B------:R-:W-:Y:S02]  /*0250*/  IMAD R5, R4, -0x1e, R5 ;  /* 0xffffffe204057824 */ /* 0x000fe400078e0205 */
[----:B------:R-:W-:Y:S02]  /*0260*/  IMAD.IADD R24, R29, 0x1, -R3 ;  /* 0x000000011d187824 */ /* 0x000fe400078e0a03 */
[----:B------:R-:W-:-:S02]  /*0270*/  VIADD R27, R28, 0x40 ;  /* 0x000000401c1b7836 */ /* 0x000fc40000000000 */
[C---:B------:R-:W-:Y:S02]  /*0280*/  IMAD.IADD R0, R24.reuse, 0x1, R28 ;  /* 0x0000000118007824 */ /* 0x040fe400078e021c */
[----:B------:R-:W-:Y:S02]  /*0290*/  IMAD.IADD R2, R24, 0x1, R27 ;  /* 0x0000000118027824 */ /* 0x000fe400078e021b */
[C---:B------:R-:W-:Y:S02]  /*02a0*/  IMAD R0, R5.reuse, 0x1e80, R0 ;  /* 0x00001e8005007824 */ /* 0x040fe400078e0200 */
[----:B------:R-:W-:Y:S02]  /*02b0*/  IMAD R6, R5, 0x1e80, R2 ;  /* 0x00001e8005067824 */ /* 0x000fe400078e0202 */
[----:B--2---:R-:W-:-:S04]  /*02c0*/  IMAD.WIDE R2, R0, 0x4, R10 ;  /* 0x0000000400027825 */ /* 0x004fc800078e020a */
[----:B------:R-:W-:Y:S01]  /*02d0*/  IMAD.WIDE R6, R6, 0x4, R10 ;  /* 0x0000000406067825 */ /* 0x000fe200078e020a */
[----:B------:R-:W2:Y:S04]  /*02e0*/  @!P0 LDG.E.128 R12, desc[UR6][R2.64] ;  /* 0x00000006020c8981 */ /* 0x000ea8000c1e1d00 */
[----:B------:R-:W2:Y:S01]  /*02f0*/  @!P0 LDG.E.128 R16, desc[UR6][R6.64] ;  /* 0x0000000606108981 */ /* 0x000ea2000c1e1d00 */
[----:B------:R-:W-:Y:S01]  /*0300*/  VIADD R41, R28, 0x80 ;  /* 0x000000801c297836 */ /* 0x000fe20000000000 */
[----:B------:R-:W-:Y:S02]  /*0310*/  CS2R R20, SRZ ;  /* 0x0000000000147805 */ /* 0x000fe4000001ff00 */
[----:B------:R-:W-:Y:S01]  /*0320*/  CS2R R22, SRZ ;  /* 0x0000000000167805 */ /* 0x000fe2000001ff00 */
[----:B------:R-:W-:-:S04]  /*0330*/  IMAD.IADD R0, R24, 0x1, R41 ;  /* 0x0000000118007824 */ /* 0x000fc800078e0229 */
[----:B------:R-:W-:-:S04]  /*0340*/  IMAD R0, R5, 0x1e80, R0 ;  /* 0x00001e8005007824 */ /* 0x000fc800078e0200 */
[----:B------:R-:W-:-:S05]  /*0350*/  IMAD.WIDE R8, R0, 0x4, R10 ;  /* 0x0000000400087825 */ /* 0x000fca00078e020a */
[----:B------:R-:W3:Y:S01]  /*0360*/  @!P0 LDG.E.128 R20, desc[UR6][R8.64] ;  /* 0x0000000608148981 */ /* 0x000ee2000c1e1d00 */
[----:B------:R-:W-:-:S04]  /*0370*/  VIADD R48, R28, 0xf40 ;  /* 0x00000f401c307836 */ /* 0x000fc80000000000 */
[----:B------:R-:W-:-:S04]  /*0380*/  IMAD.IADD R10, R24, 0x1, R48 ;  /* 0x00000001180a7824 */ /* 0x000fc800078e0230 */
[----:B------:R-:W-:Y:S01]  /*0390*/  IMAD R10, R5, 0x1e80, R10 ;  /* 0x00001e80050a7824 */ /* 0x000fe200078e020a */
[----:B--2---:R-:W-:Y:S02]  /*03a0*/  FSETP.GT.AND P2, PT, R16, R12, PT ;  /* 0x0000000c1000720b */ /* 0x004fe40003f44000 */
[----:B------:R-:W-:Y:S02]  /*03b0*/  FSETP.GT.AND P4, PT, R18, R14, PT ;  /* 0x0000000e1200720b */ /* 0x000fe40003f84000 */
[----:B------:R-:W-:Y:S02]  /*03c0*/  FSETP.GT.AND P5, PT, R17, R13, PT ;  /* 0x0000000d1100720b */ /* 0x000fe40003fa4000 */
[----:B------:R-:W-:Y:S02]  /*03d0*/  FSETP.NAN.AND P1, PT, R16, R16, PT ;  /* 0x000000101000720b */ /* 0x000fe40003f28000 */
[----:B------:R-:W-:Y:S02]  /*03e0*/  FSETP.GT.AND P3, PT, R19, R15, PT ;  /* 0x0000000f1300720b */ /* 0x000fe40003f64000 */
[----:B------:R-:W-:-:S02]  /*03f0*/  P2R R2, PR, RZ, 0x4 ;  /* 0x00000004ff027803 */ /* 0x000fc40000000000 */
[----:B------:R-:W-:Y:S02]  /*0400*/  P2R R4, PR, RZ, 0x8 ;  /* 0x00000008ff047803 */ /* 0x000fe40000000000 */
[----:B------:R-:W-:Y:S02]  /*0410*/  @!P2 SEL R16, R16, R12, P1 ;  /* 0x0000000c1010a207 */ /* 0x000fe40000800000 */
[C---:B------:R-:W-:Y:S02]  /*0420*/  FSETP.NAN.AND P1, PT, R18.reuse, R18, PT ;  /* 0x000000121200720b */ /* 0x040fe40003f28000 */
[C---:B------:R-:W-:Y:S02]  /*0430*/  FSETP.NAN.AND P2, PT, R17.reuse, R17, PT ;  /* 0x000000111100720b */ /* 0x040fe40003f48000 */
[----:B------:R-:W-:Y:S02]  /*0440*/  @!P4 SEL R18, R18, R14, P1 ;  /* 0x0000000e1212c207 */ /* 0x000fe40000800000 */
[----:B------:R-:W-:-:S02]  /*0450*/  @!P5 SEL R17, R17, R13, P2 ;  /* 0x0000000d1111d207 */ /* 0x000fc40001000000 */
[----:B---3--:R-:W-:Y:S02]  /*0460*/  FSETP.NAN.AND P1, PT, R23, R23, PT ;  /* 0x000000171700720b */ /* 0x008fe40003f28000 */
[C---:B------:R-:W-:Y:S01]  /*0470*/  FSETP.NAN.AND P2, PT, R19.reuse, R19, PT ;  /* 0x000000131300720b */ /* 0x040fe20003f48000 */
[----:B------:R-:W-:Y:S01]  /*0480*/  VIADD R52, R28, 0xf80 ;  /* 0x00000f801c347836 */ /* 0x000fe20000000000 */
[----:B------:R-:W-:Y:S02]  /*0490*/  LOP3.LUT R35, R77, 0x4, R35, 0xfe, !PT ;  /* 0x000000044d237812 */ /* 0x000fe400078efe23 */
[----:B------:R-:W-:Y:S02]  /*04a0*/  @!P3 SEL R19, R19, R15, P2 ;  /* 0x0000000f1313b207 */ /* 0x000fe40001000000 */
[----:B------:R-:W-:Y:S02]  /*04b0*/  FSETP.GEU.AND P2, PT, R18, R22, PT ;  /* 0x000000161200720b */ /* 0x000fe40003f4e000 */
[----:B------:R-:W-:-:S02]  /*04c0*/  FSETP.GEU.AND P3, PT, R19, R23, PT ;  /* 0x000000171300720b */ /* 0x000fc40003f6e000 */
[----:B------:R-:W-:Y:S02]  /*04d0*/  P2R R8, PR, RZ, 0x4 ;  /* 0x00000004ff087803 */ /* 0x000fe40000000000 */
[----:B------:R-:W-:Y:S02]  /*04e0*/  @!P1 SEL R23, R23, R19, !P3 ;  /* 0x0000001317179207 */ /* 0x000fe40005800000 */
[----:B------:R-:W-:Y:S01]  /*04f0*/  FSETP.NAN.AND P1, PT, R22, R22, PT ;  /* 0x000000161600720b */ /* 0x000fe20003f28000 */
[C---:B------:R-:W-:Y:S01]  /*0500*/  VIADD R53, R28.reuse, 0xfc0 ;  /* 0x00000fc01c357836 */ /* 0x040fe20000000000 */
[----:B------:R-:W-:Y:S01]  /*0510*/  SHF.R.S32.HI R13, RZ, 0x1f, R29 ;  /* 0x0000001fff0d7819 */ /* 0x000fe2000001141d */
[C---:B------:R-:W-:Y:S01]  /*0520*/  VIADD R42, R28.reuse, 0x1e80 ;  /* 0x00001e801c2a7836 */ /* 0x040fe20000000000 */
[----:B------:R-:W-:Y:S01]  /*0530*/  P2R R12, PR, RZ, 0x8 ;  /* 0x00000008ff0c7803 */ /* 0x000fe20000000000 */
[C---:B------:R-:W-:Y:S01]  /*0540*/  VIADD R40, R28.reuse, 0x1ec0 ;  /* 0x00001ec01c287836 */ /* 0x040fe20000000000 */
[----:B------:R-:W-:Y:S01]  /*0550*/  P2R R0, PR, RZ, 0x10 ;  /* 0x00000010ff007803 */ /* 0x000fe20000000000 */
[----:B------:R-:W-:Y:S01]  /*0560*/  VIADD R73, R28, 0x1f00 ;  /* 0x00001f001c497836 */ /* 0x000fe20000000000 */
[----:B------:R-:W-:-:S05]  /*0570*/  P2R R11, PR, RZ, 0x20 ;  /* 0x00000020ff0b7803 */ /* 0x000fca0000000000 */
[----:B------:R-:W-:Y:S02]  /*0580*/  @!P1 SEL R22, R22, R18, !P2 ;  /* 0x0000001216169207 */ /* 0x000fe40005000000 */
[----:B------:R-:W-:Y:S02]  /*0590*/  CS2R R18, SRZ ;  /* 0x0000000000127805 */ /* 0x000fe4000001ff00 */
[-C--:B------:R-:W-:Y:S02]  /*05a0*/  FSETP.NAN.AND P1, PT, R21, R21.reuse, PT ;  /* 0x000000151500720b */ /* 0x080fe40003f28000 */
[----:B------:R-:W-:-:S04]  /*05b0*/  FSETP.GEU.AND P2, PT, R17, R21, PT ;  /* 0x000000151100720b */ /* 0x000fc80003f4e000 */
[----:B------:R-:W-:-:S07]  /*05c0*/  P2R R6, PR, RZ, 0x4 ;  /* 0x00000004ff067803 */ /* 0x000fce0000000000 */
[----:B------:R-:W-:Y:S02]  /*05d0*/  @!P1 SEL R21, R21, R17, !P2 ;  /* 0x0000001115159207 */ /* 0x000fe40005000000 */
[-C--:B------:R-:W-:Y:S02]  /*05e0*/  FSETP.GEU.AND P2, PT, R16, R20.reuse, PT ;  /* 0x000000141000720b */ /* 0x080fe40003f4e000 */
[----:B------:R-:W-:Y:S02]  /*05f0*/  FSETP.NAN.AND P1, PT, R20, R20, PT ;  /* 0x000000141400720b */ /* 0x000fe40003f28000 */
[----:B------:R-:W-:-:S05]  /*0600*/  P2R R7, PR, RZ, 0x4 ;  /* 0x00000004ff077803 */ /* 0x000fca0000000000 */
[----:B------:R0:W-:Y:S06]  /*0610*/  STL.64 [R1], R6 ;  /* 0x0000000601007387 */ /* 0x0001ec0000100a00 */
[----:B------:R-:W-:Y:S02]  /*0620*/  @!P1 SEL R20, R20, R16, !P2 ;  /* 0x0000001014149207 */ /* 0x000fe40005000000 */
[----:B------:R-:W-:Y:S01]  /*0630*/  CS2R R16, SRZ ;  /* 0x0000000000107805 */ /* 0x000fe2000001ff00 */
[----:B0-----:R-:W0:Y:S02]  /*0640*/  LDC.64 R6, c[0x0][0x210] ;  /* 0x00008400ff067b82 */ /* 0x001e240000000a00 */
[----:B0-----:R-:W-:-:S05]  /*0650*/  IMAD.WIDE R14, R10, 0x4, R6 ;  /* 0x000000040a0e7825 */ /* 0x001fca00078e0206 */
[----:B------:R0:W2:Y:S02]  /*0660*/  @!P0 LDG.E.128 R16, desc[UR6][R14.64] ;  /* 0x000000060e108981 */ /* 0x0000a4000c1e1d00 */
[----:B0-----:R-:W-:-:S04]  /*0670*/  IMAD.IADD R14, R24, 0x1, R52 ;  /* 0x00000001180e7824 */ /* 0x001fc800078e0234 */
[----:B------:R-:W-:-:S04]  /*0680*/  IMAD R14, R5, 0x1e80, R14 ;  /* 0x00001e80050e7824 */ /* 0x000fc800078e020e */
[----:B------:R-:W-:Y:S01]  /*0690*/  IMAD.WIDE R14, R14, 0x4, R6 ;  /* 0x000000040e0e7825 */ /* 0x000fe200078e0206 */
[-C--:B--2---:R-:W-:Y:S02]  /*06a0*/  FSETP.NAN.AND P1, PT, R16, R16.reuse, PT ;  /* 0x000000101000720b */ /* 0x084fe40003f28000 */
[----:B------:R-:W-:-:S04]  /*06b0*/  FSETP.GEU.AND P2, PT, R20, R16, PT ;  /* 0x000000101400720b */ /* 0x000fc80003f4e000 */
[----:B------:R-:W-:-:S07]  /*06c0*/  P2R R10, PR, RZ, 0x4 ;  /* 0x00000004ff0a7803 */ /* 0x000fce0000000000 */
[----:B------:R-:W-:Y:S02]  /*06d0*/  @!P1 SEL R16, R16, R20, !P2 ;  /* 0x0000001410109207 */ /* 0x000fe40005000000 */
[-C--:B------:R-:W-:Y:S02]  /*06e0*/  FSETP.NAN.AND P1, PT, R17, R17.reuse, PT ;  /* 0x000000111100720b */ /* 0x080fe40003f28000 */
[----:B------:R-:W-:-:S04]  /*06f0*/  FSETP.GEU.AND P2, PT, R21, R17, PT ;  /* 0x000000111500720b */ /* 0x000fc80003f4e000 */
[----:B------:R-:W-:-:S07]  /*0700*/  P2R R9, PR, RZ, 0x4 ;  /* 0x00000004ff097803 */ /* 0x000fce0000000000 */
[----:B------:R-:W-:Y:S02]  /*0710*/  @!P1 SEL R17, R17, R21, !P2 ;  /* 0x0000001511119207 */ /* 0x000fe40005000000 */
[----:B------:R-:W-:Y:S02]  /*0720*/  CS2R R20, SRZ ;  /* 0x0000000000147805 */ /* 0x000fe4000001ff00 */
[-C--:B------:R-:W-:Y:S02]  /*0730*/  FSETP.NAN.AND P1, PT, R18, R18.reuse, PT ;  /* 0x000000121200720b */ /* 0x080fe40003f28000 */
[----:B------:R-:W-:-:S04]  /*0740*/  FSETP.GEU.AND P2, PT, R22, R18, PT ;  /* 0x000000121600720b */ /* 0x000fc80003f4e000 */
[----:B------:R-:W-:-:S07]  /*0750*/  P2R R76, PR, RZ, 0x4 ;  /* 0x00000004ff4c7803 */ /* 0x000fce0000000000 */
[----:B------:R-:W-:Y:S02]  /*0760*/  @!P1 SEL R18, R18, R22, !P2 ;  /* 0x0000001612129207 */ /* 0x000fe40005000000 */
[-C--:B------:R-:W-:Y:S02]  /*0770*/  FSETP.NAN.AND P1, PT, R19, R19.reuse, PT ;  /* 0x000000131300720b */ /* 0x080fe40003f28000 */
[----:B------:R-:W-:-:S04]  /*0780*/  FSETP.GEU.AND P2, PT, R23, R19, PT ;  /* 0x000000131700720b */ /* 0x000fc80003f4e000 */
[----:B------:R-:W-:-:S07]  /*0790*/  P2R R75, PR, RZ, 0x4 ;  /* 0x00000004ff4b7803 */ /* 0x000fce0000000000 */
[----:B------:R-:W-:Y:S02]  /*07a0*/  @!P1 SEL R19, R19, R23, !P2 ;  /* 0x0000001713139207 */ /* 0x000fe40005000000 */
[----:B------:R-:W-:-:S06]  /*07b0*/  CS2R R22, SRZ ;  /* 0x0000000000167805 */ /* 0x000fcc000001ff00 */
[----:B------:R0:W2:Y:S01]  /*07c0*/  @!P0 LDG.E.128 R20, desc[UR6][R14.64] ;  /* 0x000000060e148981 */ /* 0x0000a2000c1e1d00 */
[----:B------:R-:W-:-:S04]  /*07d0*/  IMAD.IADD R24, R24, 0x1, R53 ;  /* 0x0000000118187824 */ /* 0x000fc800078e0235 */
[----:B0-----:R-:W-:-:S04]  /*07e0*/  IMAD R14, R5, 0x1e80, R24 ;  /* 0x00001e80050e7824 */ /* 0x001fc800078e0218 */
        /* <DEDUP_REMOVED lines=20> */
[----:B------:R-:W-:-:S04]  /*0930*/  LEA.HI R13, R13, R29, RZ, 0x6 ;  /* 0x0000001d0d0d7211 */ /* 0x000fc800078f30ff */
[----:B------:R-:W-:-:S05]  /*0940*/  LOP3.LUT R13, R13, 0xffffffc0, RZ, 0xc0, !PT ;  /* 0xffffffc00d0d7812 */ /* 0x000fca00078ec0ff */
[----:B------:R-:W-:-:S04]  /*0950*/  IMAD.IADD R30, R29, 0x1, -R13 ;  /* 0x000000011d1e7824 */ /* 0x000fc800078e0a0d */
        /* <DEDUP_REMOVED lines=21> */
[----:B------:R-:W2:Y:S02]  /*0ab0*/  @!P0 LDG.E.128 R20, desc[UR6][R14.64] ;  /* 0x000000060e148981 */ /* 0x000ea4000c1e1d00 */
[-C--:B--2---:R-:W-:Y:S02]  /*0ac0*/  FSETP.NAN.AND P1, PT, R23, R23.reuse, PT ;  /* 0x000000171700720b */ /* 0x084fe40003f28000 */
[----:B------:R-:W-:-:S04]  /*0ad0*/  FSETP.GEU.AND P2, PT, R19, R23, PT ;  /* 0x000000171300720b */ /* 0x000fc80003f4e000 */
[----:B------:R-:W-:-:S07]  /*0ae0*/  P2R R60, PR, RZ, 0x4 ;  /* 0x00000004ff3c7803 */ /* 0x000fce0000000000 */
[----:B------:R-:W-:Y:S02]  /*0af0*/  @!P1 SEL R23, R23, R19, !P2 ;  /* 0x0000001317179207 */ /* 0x000fe40005000000 */
[-C--:B------:R-:W-:Y:S02]  /*0b00*/  FSETP.NAN.AND P1, PT, R22, R22.reuse, PT ;  /* 0x000000161600720b */ /* 0x080fe40003f28000 */
[----:B------:R-:W-:-:S04]  /*0b10*/  FSETP.GEU.AND P2, PT, R18, R22, PT ;  /* 0x000000161200720b */ /* 0x000fc80003f4e000 */
[----:B------:R-:W-:-:S07]  /*0b20*/  P2R R13, PR, RZ, 0x4 ;  /* 0x00000004ff0d7803 */ /* 0x000fce0000000000 */
[----:B------:R-:W-:Y:S01]  /*0b30*/  @!P1 SEL R22, R22, R18, !P2 ;  /* 0x0000001216169207 */ /* 0x000fe20005000000 */
[----:B------:R-:W-:Y:S01]  /*0b40*/  IMAD.IADD R18, R30, 0x1, R40 ;  /* 0x000000011e127824 */ /* 0x000fe200078e0228 */
[-C--:B------:R-:W-:Y:S02]  /*0b50*/  FSETP.NAN.AND P1, PT, R21, R21.reuse, PT ;  /* 0x000000151500720b */ /* 0x080fe40003f28000 */
[----:B------:R-:W-:Y:S01]  /*0b60*/  FSETP.GEU.AND P2, PT, R17, R21, PT ;  /* 0x000000151100720b */ /* 0x000fe20003f4e000 */
[----:B------:R-:W-:Y:S01]  /*0b70*/  IMAD R24, R5, 0x1e80, R18 ;  /* 0x00001e8005187824 */ /* 0x000fe200078e0212 */
[----:B------:R-:W-:Y:S02]  /*0b80*/  CS2R R18, SRZ ;  /* 0x0000000000127805 */ /* 0x000fe4000001ff00 */
[----:B------:R-:W-:Y:S01]  /*0b90*/  P2R R14, PR, RZ, 0x4 ;  /* 0x00000004ff0e7803 */ /* 0x000fe20000000000 */
[----:B------:R-:W-:-:S06]  /*0ba0*/  IMAD.WIDE R24, R24, 0x4, R6 ;  /* 0x0000000418187825 */ /* 0x000fcc00078e0206 */
[----:B------:R-:W-:Y:S02]  /*0bb0*/  @!P1 SEL R21, R21, R17, !P2 ;  /* 0x0000001115159207 */ /* 0x000fe40005000000 */
[-C--:B------:R-:W-:Y:S02]  /*0bc0*/  FSETP.NAN.AND P1, PT, R20, R20.reuse, PT ;  /* 0x000000141400720b */ /* 0x080fe40003f28000 */
[----:B------:R-:W-:-:S04]  /*0bd0*/  FSETP.GEU.AND P2, PT, R16, R20, PT ;  /* 0x000000141000720b */ /* 0x000fc80003f4e000 */
[----:B------:R-:W-:-:S07]  /*0be0*/  P2R R15, PR, RZ, 0x4 ;  /* 0x00000004ff0f7803 */ /* 0x000fce0000000000 */
[----:B------:R-:W-:Y:S02]  /*0bf0*/  @!P1 SEL R20, R20, R16, !P2 ;  /* 0x0000001014149207 */ /* 0x000fe40005000000 */
[----:B------:R-:W-:-:S06]  /*0c00*/  CS2R R16, SRZ ;  /* 0x0000000000107805 */ /* 0x000fcc000001ff00 */
[----:B------:R0:W2:Y:S02]  /*0c10*/  @!P0 LDG.E.128 R16, desc[UR6][R24.64] ;  /* 0x0000000618108981 */ /* 0x0000a4000c1e1d00 */
[----:B0-----:R-:W-:Y:S02]  /*0c20*/  CS2R R24, SRZ ;  /* 0x0000000000187805 */ /* 0x001fe4000001ff00 */
[-C--:B--2---:R-:W-:Y:S02]  /*0c30*/  FSETP.NAN.AND P1, PT, R16, R16.reuse, PT ;  /* 0x000000101000720b */ /* 0x084fe40003f28000 */
[----:B------:R-:W-:-:S04]  /*0c40*/  FSETP.GEU.AND P2, PT, R20, R16, PT ;  /* 0x000000101400720b */ /* 0x000fc80003f4e000 */
[----:B------:R-:W-:-:S07]  /*0c50*/  P2R R31, PR, RZ, 0x4 ;  /* 0x00000004ff1f7803 */ /* 0x000fce0000000000 */
[----:B------:R-:W-:Y:S02]  /*0c60*/  @!P1 SEL R16, R16, R20, !P2 ;  /* 0x0000001410109207 */ /* 0x000fe40005000000 */
[-C--:B------:R-:W-:Y:S02]  /*0c70*/  FSETP.NAN.AND P1, PT, R17, R17.reuse, PT ;  /* 0x000000111100720b */ /* 0x080fe40003f28000 */
[----:B------:R-:W-:Y:S02]  /*0c80*/  FSETP.GEU.AND P2, PT, R21, R17, PT ;  /* 0x000000111500720b */ /* 0x000fe40003f4e000 */
[----:B------:R-:W-:Y:S02]  /*0c90*/  SHF.R.S32.HI R20, RZ, 0x15, R26 ;  /* 0x00000015ff147819 */ /* 0x000fe4000001141a */
[----:B------:R-:W-:Y:S02]  /*0ca0*/  P2R R32, PR, RZ, 0x4 ;  /* 0x00000004ff207803 */ /* 0x000fe40000000000 */
[----:B------:R-:W-:-:S04]  /*0cb0*/  SGXT R20, R20, 0x1 ;  /* 0x000000011414781a */ /* 0x000fc80000000200 */
[----:B------:R-:W-:Y:S02]  /*0cc0*/  LEA.HI R20, R20, R35, RZ, 0x6 ;  /* 0x0000002314147211 */ /* 0x000fe400078f30ff */
[----:B------:R-:W-:Y:S02]  /*0cd0*/  @!P1 SEL R17, R17, R21, !P2 ;  /* 0x0000001511119207 */ /* 0x000fe40005000000 */
[-C--:B------:R-:W-:Y:S02]  /*0ce0*/  FSETP.NAN.AND P1, PT, R18, R18.reuse, PT ;  /* 0x000000121200720b */ /* 0x080fe40003f28000 */
[----:B------:R-:W-:Y:S02]  /*0cf0*/  FSETP.GEU.AND P2, PT, R22, R18, PT ;  /* 0x000000121600720b */ /* 0x000fe40003f4e000 */
[----:B------:R-:W-:Y:S02]  /*0d00*/  LOP3.LUT R20, R20, 0xffffffc0, RZ, 0xc0, !PT ;  /* 0xffffffc014147812 */ /* 0x000fe400078ec0ff */
[----:B------:R-:W-:-:S03]  /*0d10*/  P2R R33, PR, RZ, 0x4 ;  /* 0x00000004ff217803 */ /* 0x000fc60000000000 */
[----:B------:R-:W-:Y:S01]  /*0d20*/  IMAD.IADD R35, R35, 0x1, -R20 ;  /* 0x0000000123237824 */ /* 0x000fe200078e0a14 */
[----:B------:R-:W-:-:S03]  /*0d30*/  CS2R R20, SRZ ;  /* 0x0000000000147805 */ /* 0x000fc6000001ff00 */
[----:B------:R-:W-:Y:S01]  /*0d40*/  @!P1 SEL R18, R18, R22, !P2 ;  /* 0x0000001612129207 */ /* 0x000fe20005000000 */
[----:B------:R-:W-:Y:S01]  /*0d50*/  IMAD.IADD R26, R35, 0x1, R28 ;  /* 0x00000001231a7824 */ /* 0x000fe200078e021c */
[-C--:B------:R-:W-:Y:S01]  /*0d60*/  FSETP.NAN.AND P1, PT, R19, R19.reuse, PT ;  /* 0x000000131300720b */ /* 0x080fe20003f28000 */
[----:B------:R-:W-:Y:S01]  /*0d70*/  IMAD.IADD R38, R35, 0x1, R27 ;  /* 0x0000000123267824 */ /* 0x000fe200078e021b */
[----:B------:R-:W-:Y:S01]  /*0d80*/  FSETP.GEU.AND P2, PT, R23, R19, PT ;  /* 0x000000131700720b */ /* 0x000fe20003f4e000 */
[C---:B------:R-:W-:Y:S01]  /*0d90*/  IMAD R36, R5.reuse, 0x1e80, R26 ;  /* 0x00001e8005247824 */ /* 0x040fe200078e021a */
[----:B------:R-:W-:Y:S01]  /*0da0*/  CS2R R26, SRZ ;  /* 0x00000000001a7805 */ /* 0x000fe2000001ff00 */
[----:B------:R-:W-:Y:S01]  /*0db0*/  IMAD R38, R5, 0x1e80, R38 ;  /* 0x00001e8005267824 */ /* 0x000fe200078e0226 */
[----:B------:R-:W-:Y:S01]  /*0dc0*/  P2R R34, PR, RZ, 0x4 ;  /* 0x00000004ff227803 */ /* 0x000fe20000000000 */
[----:B------:R-:W-:-:S04]  /*0dd0*/  IMAD.WIDE R36, R36, 0x4, R6 ;  /* 0x0000000424247825 */ /* 0x000fc800078e0206 */
[----:B------:R-:W-:Y:S02]  /*0de0*/  IMAD.WIDE R38, R38, 0x4, R6 ;  /* 0x0000000426267825 */ /* 0x000fe400078e0206 */
[----:B------:R-:W-:Y:S02]  /*0df0*/  @!P1 SEL R19, R19, R23, !P2 ;  /* 0x0000001713139207 */ /* 0x000fe40005000000 */
[----:B------:R-:W-:Y:S01]  /*0e00*/  CS2R R22, SRZ ;  /* 0x0000000000167805 */ /* 0x000fe2000001ff00 */
[----:B------:R-:W2:Y:S05]  /*0e10*/  @!P0 LDG.E.128 R24, desc[UR6][R38.64] ;  /* 0x0000000626188981 */ /* 0x000eaa000c1e1d00 */
[----:B------:R-:W2:Y:S02]  /*0e20*/  @!P0 LDG.E.128 R20, desc[UR6][R36.64] ;  /* 0x0000000624148981 */ /* 0x000ea4000c1e1d00 */
[----:B--2---:R-:W-:-:S02]  /*0e30*/  FSETP.GT.AND P2, PT, R24, R20, PT ;  /* 0x000000141800720b */ /* 0x004fc40003f44000 */
[----:B------:R-:W-:Y:S02]  /*0e40*/  FSETP.NAN.AND P1, PT, R24, R24, PT ;  /* 0x000000181800720b */ /* 0x000fe40003f28000 */
[----:B------:R-:W-:-:S09]  /*0e50*/  P2R R36, PR, RZ, 0x4 ;  /* 0x00000004ff247803 */ /* 0x000fd20000000000 */
[----:B------:R-:W-:Y:S02]  /*0e60*/  @!P2 SEL R24, R24, R20, P1 ;  /* 0x000000141818a207 */ /* 0x000fe40000800000 */
[C---:B------:R-:W-:Y:S02]  /*0e70*/  FSETP.GT.AND P2, PT, R25.reuse, R21, PT ;  /* 0x000000151900720b */ /* 0x040fe40003f44000 */
[----:B------:R-:W-:Y:S02]  /*0e80*/  FSETP.NAN.AND P1, PT, R25, R25, PT ;  /* 0x000000191900720b */ /* 0x000fe40003f28000 */
[----:B------:R-:W-:-:S09]  /*0e90*/  P2R R37, PR, RZ, 0x4 ;  /* 0x00000004ff257803 */ /* 0x000fd20000000000 */
[----:B------:R-:W-:Y:S02]  /*0ea0*/  @!P2 SEL R25, R25, R21, P1 ;  /* 0x000000151919a207 */ /* 0x000fe40000800000 */
[C---:B------:R-:W-:Y:S02]  /*0eb0*/  FSETP.GT.AND P2, PT, R26.reuse, R22, PT ;  /* 0x000000161a00720b */ /* 0x040fe40003f44000 */
[----:B------:R-:W-:Y:S02]  /*0ec0*/  FSETP.NAN.AND P1, PT, R26, R26, PT ;  /* 0x0000001a1a00720b */ /* 0x000fe40003f28000 */
[----:B------:R-:W-:-:S09]  /*0ed0*/  P2R R38, PR, RZ, 0x4 ;  /* 0x00000004ff267803 */ /* 0x000fd20000000000 */
[----:B------:R-:W-:Y:S02]  /*0ee0*/  @!P2 SEL R26, R26, R22, P1 ;  /* 0x000000161a1aa207 */ /* 0x000fe40000800000 */
[----:B------:R-:W-:Y:S01]  /*0ef0*/  FSETP.GT.AND P2, PT, R27, R23, PT ;  /* 0x000000171b00720b */ /* 0x000fe20003f44000 */
[----:B------:R-:W-:Y:S01]  /*0f00*/  IMAD.IADD R22, R35, 0x1, R41 ;  /* 0x0000000123167824 */ /* 0x000fe200078e0229 */
[----:B------:R-:W-:-:S03]  /*0f10*/  FSETP.NAN.AND P1, PT, R27, R27, PT ;  /* 0x0000001b1b00720b */ /* 0x000fc60003f28000 */
[----:B------:R-:W-:Y:S01]  /*0f20*/  IMAD R44, R5, 0x1e80, R22 ;  /* 0x00001e80052c7824 */ /* 0x000fe200078e0216 */
[----:B------:R-:W-:-:S03]  /*0f30*/  CS2R R20, SRZ ;  /* 0x0000000000147805 */ /* 0x000fc6000001ff00 */
[----:B------:R-:W-:-:S04]  /*0f40*/  IMAD.WIDE R44, R44, 0x4, R6 ;  /* 0x000000042c2c7825 */ /* 0x000fc800078e0206 */
[----:B------:R-:W-:Y:S02]  /*0f50*/  @!P2 SEL R27, R27, R23, P1 ;  /* 0x000000171b1ba207 */ /* 0x000fe40000800000 */
[----:B------:R-:W-:-:S06]  /*0f60*/  CS2R R22, SRZ ;  /* 0x0000000000167805 */ /* 0x000fcc000001ff00 */
[----:B------:R0:W2:Y:S01]  /*0f70*/  @!P0 LDG.E.128 R20, desc[UR6][R44.64] ;  /* 0x000000062c148981 */ /* 0x0000a2000c1e1d00 */
[----:B------:R-:W-:Y:S01]  /*0f80*/  P2R R39, PR, RZ, 0x4 ;  /* 0x00000004ff277803 */ /* 0x000fe20000000000 */
[----:B------:R-:W-:-:S04]  /*0f90*/  IMAD.IADD R48, R35, 0x1, R48 ;  /* 0x0000000123307824 */ /* 0x000fc800078e0230 */
[----:B0-----:R-:W-:-:S04]  /*0fa0*/  IMAD R44, R5, 0x1e80, R48 ;  /* 0x00001e80052c7824 */ /* 0x001fc800078e0230 */
[----:B------:R-:W-:Y:S01]  /*0fb0*/  IMAD.WIDE R44, R44, 0x4, R6 ;  /* 0x000000042c2c7825 */ /* 0x000fe200078e0206 */
[-C--:B--2---:R-:W-:Y:S02]  /*0fc0*/  FSETP.NAN.AND P1, PT, R23, R23.reuse, PT ;  /* 0x000000171700720b */ /* 0x084fe40003f28000 */
[----:B------:R-:W-:-:S11]  /*0fd0*/  FSETP.GEU.AND P2, PT, R27, R23, PT ;  /* 0x000000171b00720b */ /* 0x000fd60003f4e000 */
[----:B------:R-:W-:Y:S02]  /*0fe0*/  @!P1 SEL R23, R23, R27, !P2 ;  /* 0x0000001b17179207 */ /* 0x000fe40005000000 */
[-C--:B------:R-:W-:Y:S02]  /*0ff0*/  FSETP.NAN.AND P1, PT, R22, R22.reuse, PT ;  /* 0x000000161600720b */ /* 0x080fe40003f28000 */
[----:B------:R-:W-:Y:S02]  /*1000*/  P2R R41, PR, RZ, 0x4 ;  /* 0x00000004ff297803 */ /* 0x000fe40000000000 */
[----:B------:R-:W-:-:S09]  /*1010*/  FSETP.GEU.AND P2, PT, R26, R22, PT ;  /* 0x000000161a00720b */ /* 0x000fd20003f4e000 */
[----:B------:R-:W-:Y:S02]  /*1020*/  @!P1 SEL R22, R22, R26, !P2 ;  /* 0x0000001a16169207 */ /* 0x000fe40005000000 */
[-C--:B------:R-:W-:Y:S02]  /*1030*/  FSETP.NAN.AND P1, PT, R21, R21.reuse, PT ;  /* 0x000000151500720b */ /* 0x080fe40003f28000 */
[----:B------:R-:W-:Y:S02]  /*1040*/  P2R R43, PR, RZ, 0x4 ;  /* 0x00000004ff2b7803 */ /* 0x000fe40000000000 */
[----:B------:R-:W-:-:S09]  /*1050*/  FSETP.GEU.AND P2, PT, R25, R21, PT ;  /* 0x000000151900720b */ /* 0x000fd20003f4e000 */
[----:B------:R-:W-:Y:S02]  /*1060*/  @!P1 SEL R21, R21, R25, !P2 ;  /* 0x0000001915159207 */ /* 0x000fe40005000000 */
[-C--:B------:R-:W-:Y:S02]  /*1070*/  FSETP.NAN.AND P1, PT, R20, R20.reuse, PT ;  /* 0x000000141400720b */ /* 0x080fe40003f28000 */
[----:B------:R-:W-:Y:S02]  /*1080*/  P2R R46, PR, RZ, 0x4 ;  /* 0x00000004ff2e7803 */ /* 0x000fe40000000000 */
[----:B------:R-:W-:Y:S02]  /*1090*/  FSETP.GEU.AND P2, PT, R24, R20, PT ;  /* 0x000000141800720b */ /* 0x000fe40003f4e000 */
[----:B------:R-:W-:-:S07]  /*10a0*/  CS2R R26, SRZ ;  /* 0x00000000001a7805 */ /* 0x000fce000001ff00 */
[----:B------:R-:W-:Y:S02]  /*10b0*/  @!P1 SEL R20, R20, R24, !P2 ;  /* 0x0000001814149207 */ /* 0x000fe40005000000 */
        /* <DEDUP_REMOVED lines=23> */
[----:B------:R-:W2:Y:S01]  /*1230*/  @!P0 LDG.E.128 R20, desc[UR6][R44.64] ;  /* 0x000000062c148981 */ /* 0x000ea2000c1e1d00 */
[----:B------:R-:W-:Y:S02]  /*1240*/  P2R R51, PR, RZ, 0x4 ;  /* 0x00000004ff337803 */ /* 0x000fe40000000000 */
        /* <DEDUP_REMOVED lines=9> */
[----:B------:R-:W-:Y:S01]  /*12e0*/  FSETP.GEU.AND P2, PT, R25, R21, PT ;  /* 0x000000151900720b */ /* 0x000fe20003f4e000 */
[----:B------:R-:W-:-:S08]  /*12f0*/  IMAD.IADD R26, R35, 0x1, R53 ;  /* 0x00000001231a7824 */ /* 0x000fd000078e0235 */
[----:B------:R-:W-:Y:S02]  /*1300*/  @!P1 SEL R21, R21, R25, !P2 ;  /* 0x0000001915159207 */ /* 0x000fe40005000000 */
[-C--:B------:R-:W-:Y:S02]  /*1310*/  FSETP.NAN.AND P1, PT, R20, R20.reuse, PT ;  /* 0x000000141400720b */ /* 0x080fe40003f28000 */
[----:B------:R-:W-:Y:S02]  /*1320*/  P2R R55, PR, RZ, 0x4 ;  /* 0x00000004ff377803 */ /* 0x000fe40000000000 */
[----:B------:R-:W-:Y:S01]  /*1330*/  FSETP.GEU.AND P2, PT, R24, R20, PT ;  /* 0x000000141800720b */ /* 0x000fe20003f4e000 */
[----:B------:R-:W-:Y:S01]  /*1340*/  IMAD R44, R5, 0x1e80, R26 ;  /* 0x00001e80052c7824 */ /* 0x000fe200078e021a */
[----:B------:R-:W-:-:S03]  /*1350*/  CS2R R26, SRZ ;  /* 0x00000000001a7805 */ /* 0x000fc6000001ff00 */
[----:B------:R-:W-:-:S04]  /*1360*/  IMAD.WIDE R44, R44, 0x4, R6 ;  /* 0x000000042c2c7825 */ /* 0x000fc800078e0206 */
[----:B------:R-:W-:Y:S02]  /*1370*/  @!P1 SEL R20, R20, R24, !P2 ;  /* 0x0000001814149207 */ /* 0x000fe40005000000 */
[----:B------:R-:W-:-:S06]  /*1380*/  CS2R R24, SRZ ;  /* 0x0000000000187805 */ /* 0x000fcc000001ff00 */
[----:B------:R0:W2:Y:S01]  /*1390*/  @!P0 LDG.E.128 R24, desc[UR6][R44.64] ;  /* 0x000000062c188981 */ /* 0x0000a2000c1e1d00 */
[----:B------:R-:W-:Y:S01]  /*13a0*/  P2R R56, PR, RZ, 0x4 ;  /* 0x00000004ff387803 */ /* 0x000fe20000000000 */
[----:B------:R-:W-:-:S04]  /*13b0*/  IMAD.IADD R42, R35, 0x1, R42 ;  /* 0x00000001232a7824 */ /* 0x000fc800078e022a */
[----:B------:R-:W-:-:S04]  /*13c0*/  IMAD R42, R5, 0x1e80, R42 ;  /* 0x00001e80052a7824 */ /* 0x000fc800078e022a */
[----:B0-----:R-:W-:Y:S01]  /*13d0*/  IMAD.WIDE R44, R42, 0x4, R6 ;  /* 0x000000042a2c7825 */ /* 0x001fe200078e0206 */
        /* <DEDUP_REMOVED lines=41> */
[----:B0-----:R-:W-:-:S04]  /*1670*/  IMAD.IADD R44, R30, 0x1, R73 ;  /* 0x000000011e2c7824 */ /* 0x001fc800078e0249 */
[----:B------:R-:W-:-:S04]  /*1680*/  IMAD R44, R5, 0x1e80, R44 ;  /* 0x00001e80052c7824 */ /* 0x000fc800078e022c */
[----:B------:R-:W-:Y:S02]  /*1690*/  IMAD.WIDE R44, R44, 0x4, R6 ;  /* 0x000000042c2c7825 */ /* 0x000fe400078e0206 */
[----:B------:R-:W3:Y:S01]  /*16a0*/  LDL.LU.64 R6, [R1] ;  /* 0x0000000001067983 */ /* 0x000ee20000300a00 */
[-C--:B--2---:R-:W-:Y:S02]  /*16b0*/  FSETP.NAN.AND P1, PT, R24, R24.reuse, PT ;  /* 0x000000181800720b */ /* 0x084fe40003f28000 */
[----:B------:R-:W-:Y:S02]  /*16c0*/  FSETP.NAN.AND P3, PT, R25, R25, PT ;  /* 0x000000191900720b */ /* 0x000fe40003f68000 */
[----:B------:R-:W-:-:S09]  /*16d0*/  FSETP.GEU.AND P2, PT, R20, R24, PT ;  /* 0x000000181400720b */ /* 0x000fd20003f4e000 */
[----:B------:R-:W-:Y:S02]  /*16e0*/  @!P1 SEL R24, R24, R20, !P2 ;  /* 0x0000001418189207 */ /* 0x000fe40005000000 */
[----:B------:R-:W-:-:S04]  /*16f0*/  FSETP.GEU.AND P1, PT, R21, R25, PT ;  /* 0x000000191500720b */ /* 0x000fc80003f2e000 */
[----:B------:R-:W-:Y:S02]  /*1700*/  @!P3 SEL R25, R25, R21, !P1 ;  /* 0x000000151919b207 */ /* 0x000fe40004800000 */
[-C--:B------:R-:W-:Y:S02]  /*1710*/  FSETP.NAN.AND P3, PT, R26, R26.reuse, PT ;  /* 0x0000001a1a00720b */ /* 0x080fe40003f68000 */
[----:B------:R-:W-:Y:S02]  /*1720*/  FSETP.GEU.AND P4, PT, R22, R26, PT ;  /* 0x0000001a1600720b */ /* 0x000fe40003f8e000 */
[----:B------:R-:W-:-:S09]  /*1730*/  P2R R67, PR, RZ, 0x2 ;  /* 0x00000002ff437803 */ /* 0x000fd20000000000 */
[----:B------:R-:W-:Y:S02]  /*1740*/  @!P3 SEL R26, R26, R22, !P4 ;  /* 0x000000161a1ab207 */ /* 0x000fe40006000000 */
[-C--:B------:R-:W-:Y:S02]  /*1750*/  FSETP.NAN.AND P3, PT, R27, R27.reuse, PT ;  /* 0x0000001b1b00720b */ /* 0x080fe40003f68000 */
[----:B------:R-:W-:Y:S02]  /*1760*/  FSETP.GEU.AND P1, PT, R23, R27, PT ;  /* 0x0000001b1700720b */ /* 0x000fe40003f2e000 */
[----:B------:R-:W-:-:S09]  /*1770*/  CS2R R20, SRZ ;  /* 0x0000000000147805 */ /* 0x000fd2000001ff00 */
[----:B------:R-:W-:Y:S02]  /*1780*/  @!P3 SEL R27, R27, R23, !P1 ;  /* 0x000000171b1bb207 */ /* 0x000fe40004800000 */
[----:B------:R-:W-:-:S06]  /*1790*/  CS2R R22, SRZ ;  /* 0x0000000000167805 */ /* 0x000fcc000001ff00 */
[----:B------:R-:W2:Y:S01]  /*17a0*/  @!P0 LDG.E.128 R20, desc[UR6][R44.64] ;  /* 0x000000062c148981 */ /* 0x000ea2000c1e1d00 */
[----:B------:R-:W-:Y:S02]  /*17b0*/  P2R R69, PR, RZ, 0x2 ;  /* 0x00000002ff457803 */ /* 0x000fe40000000000 */
[----:B------:R-:W-:Y:S02]  /*17c0*/  P2R R40, PR, RZ, 0x4 ;  /* 0x00000004ff287803 */ /* 0x000fe40000000000 */
[----:B------:R-:W-:Y:S02]  /*17d0*/  ISETP.NE.AND P2, PT, R3, RZ, PT ;  /* 0x000000ff0300720c */ /* 0x000fe40003f45270 */
        /* <DEDUP_REMOVED lines=13> */
[----:B------:R-:W-:-:S04]  /*18b0*/  FSETP.GEU.AND P1, PT, R19, R23, PT ;  /* 0x000000171300720b */ /* 0x000fc80003f2e000 */
[----:B------:R-:W-:-:S05]  /*18c0*/  P2R R18, PR, RZ, 0x2 ;  /* 0x00000002ff127803 */ /* 0x000fca0000000000 */
[----:B------:R-:W-:Y:S02]  /*18d0*/  @!P3 SEL R23, R23, R19, !P1 ;  /* 0x000000131717b207 */ /* 0x000fe40004800000 */
[----:B------:R-:W-:-:S04]  /*18e0*/  ISETP.NE.AND P1, PT, R51, RZ, PT ;  /* 0x000000ff3300720c */ /* 0x000fc80003f25270 */
[----:B------:R-:W-:Y:S02]  /*18f0*/  P2R R19, PR, RZ, 0x2 ;  /* 0x00000002ff137803 */ /* 0x000fe40000000000 */
        /* <DEDUP_REMOVED lines=12> */
[----:B---3--:R-:W-:-:S04]  /*19c0*/  ISETP.NE.AND P1, PT, R7, RZ, PT ;  /* 0x000000ff0700720c */ /* 0x008fc80003f25270 */
[----:B------:R-:W-:Y:S02]  /*19d0*/  P2R R45, PR, RZ, 0x2 ;  /* 0x00000002ff2d7803 */ /* 0x000fe40000000000 */
[----:B------:R-:W-:Y:S02]  /*19e0*/  ISETP.NE.AND P1, PT, R6, RZ, PT ;  /* 0x000000ff0600720c */ /* 0x000fe40003f25270 */
[----:B------:R-:W0:Y:S02]  /*19f0*/  LDC.64 R6, c[0x0][0x210] ;  /* 0x00008400ff067b82 */ /* 0x000e240000000a00 */
        /* <DEDUP_REMOVED lines=13> */
[----:B------:R-:W-:Y:S01]  /*1ad0*/  ISETP.NE.AND P1, PT, R2, RZ, PT ;  /* 0x000000ff0200720c */ /* 0x000fe20003f25270 */
[----:B------:R-:W-:-:S03]  /*1ae0*/  IMAD.IADD R2, R35, 0x1, R73 ;  /* 0x0000000123027824 */ /* 0x000fc600078e0249 */
[----:B------:R-:W-:Y:S02]  /*1af0*/  P2R R47, PR, RZ, 0x2 ;  /* 0x00000002ff2f7803 */ /* 0x000fe40000000000 */
[----:B------:R-:W-:Y:S01]  /*1b00*/  ISETP.NE.AND P1, PT, R11, RZ, PT ;  /* 0x000000ff0b00720c */ /* 0x000fe20003f25270 */
[----:B------:R-:W-:-:S03]  /*1b10*/  IMAD R2, R5, 0x1e80, R2 ;  /* 0x00001e8005027824 */ /* 0x000fc600078e0202 */
[----:B------:R-:W-:Y:S02]  /*1b20*/  P2R R11, PR, RZ, 0x2 ;  /* 0x00000002ff0b7803 */ /* 0x000fe40000000000 */
[----:B------:R-:W-:Y:S01]  /*1b30*/  ISETP.NE.AND P1, PT, R0, RZ, PT ;  /* 0x000000ff0000720c */ /* 0x000fe20003f25270 */
[----:B0-----:R-:W-:Y:S01]  /*1b40*/  IMAD.WIDE R2, R2, 0x4, R6 ;  /* 0x0000000402027825 */ /* 0x001fe200078e0206 */
[----:B------:R-:W-:Y:S02]  /*1b50*/  CS2R R6, SRZ ;  /* 0x0000000000067805 */ /* 0x000fe4000001ff00 */
[----:B------:R-:W-:Y:S02]  /*1b60*/  P2R R0, PR, RZ, 0x2 ;  /* 0x00000002ff007803 */ /* 0x000fe40000000000 */
[----:B------:R-:W-:Y:S02]  /*1b70*/  ISETP.NE.AND P1, PT, R4, RZ, PT ;  /* 0x000000ff0400720c */ /* 0x000fe40003f25270 */
[----:B------:R-:W-:-:S06]  /*1b80*/  CS2R R4, SRZ ;  /* 0x0000000000047805 */ /* 0x000fcc000001ff00 */
[----:B------:R0:W2:Y:S01]  /*1b90*/  @!P0 LDG.E.128 R4, desc[UR6][R2.64] ;  /* 0x0000000602048981 */ /* 0x0000a2000c1e1d00 */
[----:B------:R-:W-:Y:S02]  /*1ba0*/  P2R R68, PR, RZ, 0x10 ;  /* 0x00000010ff447803 */ /* 0x000fe40000000000 */
[----:B------:R-:W-:Y:S02]  /*1bb0*/  P2R R51, PR, RZ, 0x2 ;  /* 0x00000002ff337803 */ /* 0x000fe40000000000 */
[----:B0-----:R-:W-:Y:S02]  /*1bc0*/  P2R R2, PR, RZ, 0x1 ;  /* 0x00000001ff027803 */ /* 0x001fe40000000000 */
[----:B------:R-:W-:Y:S02]  /*1bd0*/  ISETP.NE.AND P0, PT, R50, RZ, PT ;  /* 0x000000ff3200720c */ /* 0x000fe40003f05270 */
[----:B--2---:R-:W-:Y:S02]  /*1be0*/  FSETP.NAN.AND P4, PT, R7, R7, PT ;  /* 0x000000070700720b */ /* 0x004fe40003f88000 */
[----:B------:R-:W-:-:S02]  /*1bf0*/  FSETP.NAN.AND P5, PT, R6, R6, PT ;  /* 0x000000060600720b */ /* 0x000fc40003fa8000 */
[----:B------:R-:W-:Y:S02]  /*1c00*/  FSETP.GEU.AND P3, PT, R27, R7, PT ;  /* 0x000000071b00720b */ /* 0x000fe40003f6e000 */
[----:B------:R-:W-:Y:S02]  /*1c10*/  FSETP.NAN.AND P6, PT, R5, R5, PT ;  /* 0x000000050500720b */ /* 0x000fe40003fc8000 */
[----:B------:R-:W-:-:S05]  /*1c20*/  FSETP.NAN.AND P1, PT, R4, R4, PT ;  /* 0x000000040400720b */ /* 0x000fca0003f28000 */
[----:B------:R-:W-:Y:S02]  /*1c30*/  @!P4 SEL R7, R7, R27, !P3 ;  /* 0x0000001b0707c207 */ /* 0x000fe40005800000 */
[----:B------:R-:W-:-:S04]  /*1c40*/  FSETP.GEU.AND P4, PT, R26, R6, PT ;  /* 0x000000061a00720b */ /* 0x000fc80003f8e000 */
[----:B------:R-:W-:Y:S02]  /*1c50*/  @!P5 SEL R6, R6, R26, !P4 ;  /* 0x0000001a0606d207 */ /* 0x000fe40006000000 */
[----:B------:R-:W-:-:S04]  /*1c60*/  FSETP.GEU.AND P5, PT, R25, R5, PT ;  /* 0x000000051900720b */ /* 0x000fc80003fae000 */
[----:B------:R-:W-:Y:S02]  /*1c70*/  @!P6 SEL R5, R5, R25, !P5 ;  /* 0x000000190505e207 */ /* 0x000fe40006800000 */
[----:B------:R-:W-:-:S04]  /*1c80*/  FSETP.GEU.AND P6, PT, R24, R4, PT ;  /* 0x000000041800720b */ /* 0x000fc80003fce000 */
[----:B------:R-:W-:Y:S02]  /*1c90*/  @!P1 SEL R4, R4, R24, !P6 ;  /* 0x0000001804049207 */ /* 0x000fe40007000000 */
[----:B------:R-:W-:-:S04]  /*1ca0*/  ISETP.NE.AND P1, PT, R51, RZ, PT ;  /* 0x000000ff3300720c */ /* 0x000fc80003f25270 */
[----:B------:R-:W-:Y:S02]  /*1cb0*/  SEL R3, RZ, 0x1, !P1 ;  /* 0x00000001ff037807 */ /* 0x000fe40004800000 */
        /* <DEDUP_REMOVED lines=15> */
[----:B------:R-:W-:Y:S02]  /*1db0*/  SEL R3, R3, 0x2, P1 ;  /* 0x0000000203037807 */ /* 0x000fe40000800000 */
[----:B------:R-:W-:-:S04]  /*1dc0*/  ISETP.NE.AND P1, PT, R8, RZ, PT ;  /* 0x000000ff0800720c */ /* 0x000fc80003f25270 */
[----:B------:R-:W-:Y:S02]  /*1dd0*/  SEL R12, R0, 0x2, P1 ;  /* 0x00000002000c7807 */ /* 0x000fe40000800000 */
[----:B------:R-:W-:-:S04]  /*1de0*/  ISETP.NE.AND P1, PT, R46, RZ, PT ;  /* 0x000000ff2e00720c */ /* 0x000fc80003f25270 */
[----:B------:R-:W-:Y:S02]  /*1df0*/  SEL R11, R11, 0x2, P1 ;  /* 0x000000020b0b7807 */ /* 0x000fe40000800000 */
[----:B------:R-:W-:-:S04]  /*1e00*/  ISETP.NE.AND P1, PT, R45, RZ, PT ;  /* 0x000000ff2d00720c */ /* 0x000fc80003f25270 */
[----:B------:R-:W-:Y:S02]  /*1e10*/  SEL R0, R24, 0x2, P1 ;  /* 0x0000000218007807 */ /* 0x000fe40000800000 */
[----:B------:R-:W-:Y:S02]  /*1e20*/  ISETP.NE.AND P1, PT, R41, RZ, PT ;  /* 0x000000ff2900720c */ /* 0x000fe40003f25270 */
[----:B------:R-:W-:Y:S02]  /*1e30*/  P2R R26, PR, RZ, 0x10 ;  /* 0x00000010ff1a7803 */ /* 0x000fe40000000000 */
[----:B------:R-:W-:Y:S02]  /*1e40*/  ISETP.NE.AND P4, PT, R48, RZ, PT ;  /* 0x000000ff3000720c */ /* 0x000fe40003f85270 */
[----:B------:R-:W-:Y:S02]  /*1e50*/  SEL R35, R35, 0x2, P1 ;  /* 0x0000000223237807 */ /* 0x000fe40000800000 */
[----:B------:R-:W-:-:S02]  /*1e60*/  P2R R48, PR, RZ, 0x40 ;  /* 0x00000040ff307803 */ /* 0x000fc40000000000 */
[----:B------:R-:W-:Y:S02]  /*1e70*/  ISETP.NE.AND P1, PT, R43, RZ, PT ;  /* 0x000000ff2b00720c */ /* 0x000fe40003f25270 */
[----:B------:R-:W-:Y:S02]  /*1e80*/  ISETP.NE.AND P6, PT, R76, RZ, PT ;  /* 0x000000ff4c00720c */ /* 0x000fe40003fc5270 */
[----:B------:R-:W-:Y:S02]  /*1e90*/  SEL R38, R38, 0x2, P1 ;  /* 0x0000000226267807 */ /* 0x000fe40000800000 */
[----:B------:R-:W-:Y:S02]  /*1ea0*/  ISETP.NE.AND P1, PT, R44, RZ, PT ;  /* 0x000000ff2c00720c */ /* 0x000fe40003f25270 */
[----:B------:R-:W-:Y:S02]  /*1eb0*/  SEL R12, R12, 0x3, P6 ;  /* 0x000000030c0c7807 */ /* 0x000fe40003000000 */
[----:B------:R-:W-:-:S02]  /*1ec0*/  ISETP.NE.AND P6, PT, R32, RZ, PT ;  /* 0x000000ff2000720c */ /* 0x000fc40003fc5270 */
[----:B------:R-:W-:Y:S02]  /*1ed0*/  SEL R37, R37, 0x2, P1 ;  /* 0x0000000225257807 */ /* 0x000fe40000800000 */
[----:B------:R-:W-:Y:S02]  /*1ee0*/  ISETP.NE.AND P1, PT, R30, RZ, PT ;  /* 0x000000ff1e00720c */ /* 0x000fe40003f25270 */
[----:B------:R-:W-:Y:S02]  /*1ef0*/  P2R R24, PR, RZ, 0x40 ;  /* 0x00000040ff187803 */ /* 0x000fe40000000000 */
[----:B------:R-:W-:Y:S02]  /*1f00*/  ISETP.NE.AND P6, PT, R31, RZ, PT ;  /* 0x000000ff1f00720c */ /* 0x000fe40003fc5270 */
[----:B------:R-:W-:Y:S02]  /*1f10*/  SEL R8, R36, 0x2, P1 ;  /* 0x0000000224087807 */ /* 0x000fe40000800000 */
[----:B------:R-:W-:-:S02]  /*1f20*/  ISETP.NE.AND P1, PT, R10, RZ, PT ;  /* 0x000000ff0a00720c */ /* 0x000fc40003f25270 */
[----:B------:R-:W-:Y:S02]  /*1f30*/  P2R R30, PR, RZ, 0x40 ;  /* 0x00000040ff1e7803 */ /* 0x000fe40000000000 */
[----:B------:R-:W-:Y:S02]  /*1f40*/  ISETP.NE.AND P6, PT, R65, RZ, PT ;  /* 0x000000ff4100720c */ /* 0x000fe40003fc5270 */
[----:B------:R-:W-:Y:S02]  /*1f50*/  SEL R0, R0, 0x3, P1 ;  /* 0x0000000300007807 */ /* 0x000fe40000800000 */
[----:B------:R-:W-:Y:S02]  /*1f60*/  ISETP.NE.AND P1, PT, R9, RZ, PT ;  /* 0x000000ff0900720c */ /* 0x000fe40003f25270 */
[----:B------:R-:W-:Y:S02]  /*1f70*/  P2R R31, PR, RZ, 0x40 ;  /* 0x00000040ff1f7803 */ /* 0x000fe40000000000 */
[----:B------:R-:W-:-:S02]  /*1f80*/  ISETP.NE.AND P6, PT, R64, RZ, PT ;  /* 0x000000ff4000720c */ /* 0x000fc40003fc5270 */
[----:B------:R-:W-:Y:S02]  /*1f90*/  SEL R9, R11, 0x3, P1 ;  /* 0x000000030b097807 */ /* 0x000fe40000800000 */
[----:B------:R-:W-:Y:S02]  /*1fa0*/  ISETP.NE.AND P1, PT, R19, RZ, PT ;  /* 0x000000ff1300720c */ /* 0x000fe40003f25270 */
[----:B------:R-:W-:Y:S02]  /*1fb0*/  P2R R32, PR, RZ, 0x40 ;  /* 0x00000040ff207803 */ /* 0x000fe40000000000 */
[----:B------:R-:W-:Y:S02]  /*1fc0*/  ISETP.NE.AND P6, PT, R63, RZ, PT ;  /* 0x000000ff3f00720c */ /* 0x000fe40003fc5270 */
[----:B------:R-:W-:Y:S02]  /*1fd0*/  SEL R19, R35, 0x3, P1 ;  /* 0x0000000323137807 */ /* 0x000fe40000800000 */
[----:B------:R-:W-:-:S02]  /*1fe0*/  P2R R35, PR, RZ, 0x40 ;  /* 0x00000040ff237803 */ /* 0x000fc40000000000 */
[----:B------:R-:W-:-:S04]  /*1ff0*/  ISETP.NE.AND P6, PT, R42, RZ, PT ;  /* 0x000000ff2a00720c */ /* 0x000fc80003fc5270 */
[----:B------:R-:W-:Y:S02]  /*2000*/  P2R R36, PR, RZ, 0x40 ;  /* 0x00000040ff247803 */ /* 0x000fe40000000000 */
[----:B------:R-:W-:-:S04]  /*2010*/  ISETP.NE.AND P6, PT, R15, RZ, PT ;  /* 0x000000ff0f00720c */ /* 0x000fc80003fc5270 */
[----:B------:R-:W-:Y:S02]  /*2020*/  P2R R15, PR, RZ, 0x40 ;  /* 0x00000040ff0f7803 */ /* 0x000fe40000000000 */
[----:B------:R-:W-:-:S04]  /*2030*/  ISETP.NE.AND P6, PT, R14, RZ, PT ;  /* 0x000000ff0e00720c */ /* 0x000fc80003fc5270 */
[----:B------:R-:W-:Y:S02]  /*2040*/  P2R R14, PR, RZ, 0x40 ;  /* 0x00000040ff0e7803 */ /* 0x000fe40000000000 */
[----:B------:R-:W-:Y:S02]  /*2050*/  ISETP.NE.AND P6, PT, R13, RZ, PT ;  /* 0x000000ff0d00720c */ /* 0x000fe40003fc5270 */
[----:B------:R-:W-:Y:S02]  /*2060*/  P2R R27, PR, RZ, 0x8 ;  /* 0x00000008ff1b7803 */ /* 0x000fe40000000000 */
[----:B------:R-:W-:Y:S02]  /*2070*/  ISETP.NE.AND P3, PT, R49, RZ, PT ;  /* 0x000000ff3100720c */ /* 0x000fe40003f65270 */
[----:B------:R-:W-:Y:S02]  /*2080*/  P2R R13, PR, RZ, 0x40 ;  /* 0x00000040ff0d7803 */ /* 0x000fe40000000000 */
[----:B------:R-:W-:-:S02]  /*2090*/  ISETP.NE.AND P6, PT, R60, RZ, PT ;  /* 0x000000ff3c00720c */ /* 0x000fc40003fc5270 */
[----:B------:R-:W-:Y:S02]  /*20a0*/  SEL R10, R37, 0x3, P3 ;  /* 0x00000003250a7807 */ /* 0x000fe40001800000 */
[----:B------:R-:W-:Y:S02]  /*20b0*/  P2R R37, PR, RZ, 0x40 ;  /* 0x00000040ff257803 */ /* 0x000fe40000000000 */
[----:B------:R-:W-:Y:S02]  /*20c0*/  ISETP.NE.AND P6, PT, R59, RZ, PT ;  /* 0x000000ff3b00720c */ /* 0x000fe40003fc5270 */
[----:B------:R-:W-:Y:S02]  /*20d0*/  SEL R11, R38, 0x3, P0 ;  /* 0x00000003260b7807 */ /* 0x000fe40000000000 */
        /* <DEDUP_REMOVED lines=20> */
[----:B------:R-:W-:Y:S02]  /*2220*/  SEL R11, R11, 0x4, P6 ;  /* 0x000000040b0b7807 */ /* 0x000fe40003000000 */
[----:B------:R-:W-:Y:S02]  /*2230*/  ISETP.NE.AND P6, PT, R39, RZ, PT ;  /* 0x000000ff2700720c */ /* 0x000fe40003fc5270 */
[----:B------:R-:W-:Y:S02]  /*2240*/  SEL R8, R8, 0x3, P4 ;  /* 0x0000000308087807 */ /* 0x000fe40002000000 */
[----:B------:R-:W-:Y:S02]  /*2250*/  SEL R10, R10, 0x4, P6 ;  /* 0x000000040a0a7807 */ /* 0x000fe40003000000 */
[----:B------:R-:W-:Y:S02]  /*2260*/  ISETP.NE.AND P6, PT, R41, RZ, PT ;  /* 0x000000ff2900720c */ /* 0x000fe40003fc5270 */
[----:B------:R-:W-:-:S02]  /*2270*/  ISETP.NE.AND P3, PT, R71, RZ, PT ;  /* 0x000000ff4700720c */ /* 0x000fc40003f65270 */
[----:B------:R-:W-:Y:S02]  /*2280*/  SEL R8, R8, 0x4, P6 ;  /* 0x0000000408087807 */ /* 0x000fe40003000000 */
[----:B------:R-:W-:Y:S02]  /*2290*/  P2R R25, PR, RZ, 0x20 ;  /* 0x00000020ff197803 */ /* 0x000fe40000000000 */
[----:B------:R-:W-:Y:S02]  /*22a0*/  SEL R0, R0, 0x4, P3 ;  /* 0x0000000400007807 */ /* 0x000fe40001800000 */
[----:B------:R-:W-:Y:S02]  /*22b0*/  ISETP.NE.AND P6, PT, R42, RZ, PT ;  /* 0x000000ff2a00720c */ /* 0x000fe40003fc5270 */
[----:B------:R-:W-:Y:S02]  /*22c0*/  ISETP.NE.AND P5, PT, R75, RZ, PT ;  /* 0x000000ff4b00720c */ /* 0x000fe40003fa5270 */
[----:B------:R-:W-:-:S02]  /*22d0*/  ISETP.NE.AND P4, PT, R72, RZ, PT ;  /* 0x000000ff4800720c */ /* 0x000fc40003f85270 */
[----:B------:R-:W-:Y:S02]  /*22e0*/  SEL R0, R0, 0x5, P6 ;  /* 0x0000000500007807 */ /* 0x000fe40003000000 */
[----:B------:R-:W-:Y:S02]  /*22f0*/  SEL R3, R3, 0x3, P5 ;  /* 0x0000000303037807 */ /* 0x000fe40002800000 */
[----:B------:R-:W-:Y:S02]  /*2300*/  SEL R9, R9, 0x4, P4 ;  /* 0x0000000409097807 */ /* 0x000fe40002000000 */
[----:B------:R-:W-:Y:S02]  /*2310*/  ISETP.NE.AND P6, PT, R43, RZ, PT ;  /* 0x000000ff2b00720c */ /* 0x000fe40003fc5270 */
[----:B------:R-:W-:Y:S02]  /*2320*/  ISETP.NE.AND P5, PT, R74, RZ, PT ;  /* 0x000000ff4a00720c */ /* 0x000fe40003fa5270 */
[----:B------:R-:W-:-:S02]  /*2330*/  SEL R9, R9, 0x5, P6 ;  /* 0x0000000509097807 */ /* 0x000fc40003000000 */
[----:B------:R-:W-:Y:S02]  /*2340*/  SEL R12, R12, 0x4, P5 ;  /* 0x000000040c0c7807 */ /* 0x000fe40002800000 */
[----:B------:R-:W-:Y:S02]  /*2350*/  ISETP.NE.AND P6, PT, R44, RZ, PT ;  /* 0x000000ff2c00720c */ /* 0x000fe40003fc5270 */
[----:B------:R-:W-:Y:S02]  /*2360*/  SEL R3, R3, 0x4, P2 ;  /* 0x0000000403037807 */ /* 0x000fe40001000000 */
[----:B------:R-:W-:Y:S02]  /*2370*/  SEL R12, R12, 0x5, P6 ;  /* 0x000000050c0c7807 */ /* 0x000fe40003000000 */
[----:B------:R-:W-:-:S04]  /*2380*/  ISETP.NE.AND P6, PT, R45, RZ, PT ;  /* 0x000000ff2d00720c */ /* 0x000fc80003fc5270 */
[----:B------:R-:W-:Y:S02]  /*2390*/  SEL R3, R3, 0x5, P6 ;  /* 0x0000000503037807 */ /* 0x000fe40003000000 */
[----:B------:R-:W-:-:S04]  /*23a0*/  ISETP.NE.AND P6, PT, R46, RZ, PT ;  /* 0x000000ff2e00720c */ /* 0x000fc80003fc5270 */
[----:B------:R-:W-:Y:S02]  /*23b0*/  SEL R8, R8, 0x5, P6 ;  /* 0x0000000508087807 */ /* 0x000fe40003000000 */
[----:B------:R-:W-:Y:S02]  /*23c0*/  ISETP.NE.AND P6, PT, R47, RZ, PT ;  /* 0x000000ff2f00720c */ /* 0x000fe40003fc5270 */
[----:B------:R-:W-:Y:S02]  /*23d0*/  ISETP.NE.AND P0, PT, R52, RZ, PT ;  /* 0x000000ff3400720c */ /* 0x000fe40003f05270 */
[----:B------:R-:W-:Y:S02]  /*23e0*/  SEL R10, R10, 0x5, P6 ;  /* 0x000000050a0a7807 */ /* 0x000fe40003000000 */
[----:B------:R-:W-:Y:S02]  /*23f0*/  ISETP.NE.AND P6, PT, R49, RZ, PT ;  /* 0x000000ff3100720c */ /* 0x000fe40003fc5270 */
[----:B------:R-:W-:-:S02]  /*2400*/  SEL R19, R19, 0x4, P0 ;  /* 0x0000000413137807 */ /* 0x000fc40000000000 */
[----:B------:R-:W-:Y:S02]  /*2410*/  SEL R11, R11, 0x5, P6 ;  /* 0x000000050b0b7807 */ /* 0x000fe40003000000 */
        /* <DEDUP_REMOVED lines=23> */
[----:B------:R-:W-:Y:S02]  /*2590*/  ISETP.NE.AND P5, PT, R25, RZ, PT ;  /* 0x000000ff1900720c */ /* 0x000fe40003fa5270 */
[----:B------:R-:W-:Y:S02]  /*25a0*/  SEL R25, R0, 0x8, P3 ;  /* 0x0000000800197807 */ /* 0x000fe40001800000 */
[----:B------:R-:W0:Y:S01]  /*25b0*/  S2R R0, SR_TID.X ;  /* 0x0000000000007919 */ /* 0x000e220000002100 */
[----:B------:R-:W1:Y:S01]  /*25c0*/  S2UR UR5, SR_CgaCtaId ;  /* 0x00000000000579c3 */ /* 0x000e620000008800 */
[----:B------:R-:W-:Y:S02]  /*25d0*/  ISETP.NE.AND P2, PT, R34, RZ, PT ;  /* 0x000000ff2200720c */ /* 0x000fe40003f45270 */
[----:B------:R-:W-:Y:S02]  /*25e0*/  ISETP.NE.AND P6, PT, R24, RZ, PT ;  /* 0x000000ff1800720c */ /* 0x000fe40003fc5270 */
[----:B------:R-:W-:Y:S01]  /*25f0*/  SEL R19, R3, 0x7, P2 ;  /* 0x0000000703137807 */ /* 0x000fe20001000000 */
[----:B------:R-:W2:Y:S01]  /*2600*/  S2R R73, SR_TID.X ;  /* 0x0000000000497919 */ /* 0x000ea20000002100 */
[----:B------:R-:W-:-:S02]  /*2610*/  ISETP.NE.AND P2, PT, R40, RZ, PT ;  /* 0x000000ff2800720c */ /* 0x000fc40003f45270 */
[----:B------:R-:W-:Y:S02]  /*2620*/  ISETP.NE.AND P0, PT, R16, RZ, PT ;  /* 0x000000ff1000720c */ /* 0x000fe40003f05270 */
[----:B------:R-:W-:Y:S02]  /*2630*/  SEL R9, R9, 0x7, P6 ;  /* 0x0000000709097807 */ /* 0x000fe40003000000 */
[----:B------:R-:W-:Y:S02]  /*2640*/  SEL R24, R8, 0x7, P2 ;  /* 0x0000000708187807 */ /* 0x000fe40001000000 */
[----:B------:R-:W-:Y:S02]  /*2650*/  ISETP.NE.AND P2, PT, R18, RZ, PT ;  /* 0x000000ff1200720c */ /* 0x000fe40003f45270 */
[----:B------:R-:W-:Y:S02]  /*2660*/  SEL R18, R9, 0x8, P0 ;  /* 0x0000000809127807 */ /* 0x000fe40000000000 */
[----:B------:R-:W-:Y:S01]  /*2670*/  ISETP.NE.AND P0, PT, R2, RZ, PT ;  /* 0x000000ff0200720c */ /* 0x000fe20003f05270 */
[----:B------:R-:W-:Y:S01]  /*2680*/  UMOV UR4, 0x400 ;  /* 0x0000040000047882 */ /* 0x000fe20000000000 */
[----:B------:R-:W-:Y:S01]  /*2690*/  ISETP.NE.AND P4, PT, R69, RZ, PT ;  /* 0x000000ff4500720c */ /* 0x000fe20003f85270 */
[----:B-1----:R-:W-:Y:S01]  /*26a0*/  UPRMT UR4, UR5, 0x654, UR4 ;  /* 0x0000065405047896 */ /* 0x002fe20008000004 */
[----:B0-----:R-:W-:-:S02]  /*26b0*/  IMAD.SHL.U32 R2, R0, 0x8, RZ ;  /* 0x0000000800027824 */ /* 0x001fc400078e00ff */
[----:B------:R-:W-:-:S03]  /*26c0*/  SEL R31, R13, 0x7, P4 ;  /* 0x000000070d1f7807 */ /* 0x000fc60002000000 */
[----:B------:R-:W-:Y:S02]  /*26d0*/  LOP3.LUT R2, R2, 0x3f8, RZ, 0xc0, !PT ;  /* 0x000003f802027812 */ /* 0x000fe400078ec0ff */
[----:B------:R-:W-:Y:S02]  /*26e0*/  ISETP.NE.AND P4, PT, R26, RZ, PT ;  /* 0x000000ff1a00720c */ /* 0x000fe40003f85270 */
[----:B------:R-:W-:Y:S01]  /*26f0*/  LEA R26, R2, UR4, 0x2 ;  /* 0x00000004021a7c11 */ /* 0x000fe2000f8e10ff */
[----:B--2---:R-:W-:Y:S01]  /*2700*/  IMAD.SHL.U32 R0, R73, 0x4, RZ ;  /* 0x0000000449007824 */ /* 0x004fe200078e00ff */
[----:B------:R-:W-:Y:S01]  /*2710*/  ISETP.NE.AND P1, PT, R33, RZ, PT ;  /* 0x000000ff2100720c */ /* 0x000fe20003f25270 */
[----:B------:R-:W0:Y:S02]  /*2720*/  LDC.64 R2, c[0x0][0x218] ;  /* 0x00008600ff027b82 */ /* 0x000e240000000a00 */
[----:B------:R-:W-:Y:S04]  /*2730*/  STS.128 [R26], R20 ;  /* 0x000000141a007388 */ /* 0x000fe80000000c00 */
[----:B------:R1:W-:Y:S01]  /*2740*/  STS.128 [R26+0x10], R4 ;  /* 0x000010041a007388 */ /* 0x0003e20000000c00 */
[----:B------:R-:W-:Y:S01]  /*2750*/  LOP3.LUT R0, R0, 0x1fc, RZ, 0xc0, !PT ;  /* 0x000001fc00007812 */ /* 0x000fe200078ec0ff */
[----:B------:R-:W-:Y:S01]  /*2760*/  BAR.SYNC.DEFER_BLOCKING 0x0 ;  /* 0x0000000000007b1d */ /* 0x000fe20000010000 */
[----:B------:R-:W-:-:S02]  /*2770*/  ISETP.NE.AND P3, PT, R27, RZ, PT ;  /* 0x000000ff1b00720c */ /* 0x000fc40003f65270 */
[----:B------:R-:W-:Y:S02]  /*2780*/  SEL R16, R12, 0x7, P1 ;  /* 0x000000070c107807 */ /* 0x000fe40000800000 */
[----:B------:R-:W-:Y:S01]  /*2790*/  LEA R27, R0, UR4, 0x2 ;  /* 0x00000004001b7c11 */ /* 0x000fe2000f8e10ff */
[----:B------:R-:W-:Y:S01]  /*27a0*/  ULDC.64 UR4, c[0x0][0x218] ;  /* 0x0000860000047ab9 */ /* 0x000fe20000000a00 */
[----:B------:R-:W-:-:S04]  /*27b0*/  ISETP.NE.AND P1, PT, R67, RZ, PT ;  /* 0x000000ff4300720c */ /* 0x000fc80003f25270 */
[----:B------:R-:W-:Y:S01]  /*27c0*/  SEL R28, R10, 0x7, P1 ;  /* 0x000000070a1c7807 */ /* 0x000fe20000800000 */
[----:B------:R-:W2:Y:S04]  /*27d0*/  LDS.128 R12, [R27] ;  /* 0x000000001b0c7984 */ /* 0x000ea80000000c00 */
[----:B------:R-:W3:Y:S01]  /*27e0*/  LDS.128 R8, [R27+0x800] ;  /* 0x000800001b087984 */ /* 0x000ee20000000c00 */
[----:B------:R-:W-:Y:S02]  /*27f0*/  ISETP.NE.AND P1, PT, R17, RZ, PT ;  /* 0x000000ff1100720c */ /* 0x000fe40003f25270 */
[----:B------:R-:W-:Y:S02]  /*2800*/  LOP3.LUT R17, R77, R0, RZ, 0xfc, !PT ;  /* 0x000000004d117212 */ /* 0x000fe400078efcff */
[----:B------:R-:W-:-:S02]  /*2810*/  LOP3.LUT R0, R77, 0x200, R0, 0xfe, !PT ;  /* 0x000002004d007812 */ /* 0x000fc400078efe00 */
[----:B------:R-:W-:Y:S02]  /*2820*/  SEL R16, R16, 0x8, P1 ;  /* 0x0000000810107807 */ /* 0x000fe40000800000 */
[----:B------:R-:W-:Y:S02]  /*2830*/  ISETP.GE.AND P1, PT, R17, 0x38400, PT ;  /* 0x000384001100780c */ /* 0x000fe40003f26270 */
[----:B------:R-:W-:Y:S02]  /*2840*/  SEL R31, R31, 0x8, P3 ;  /* 0x000000081f1f7807 */ /* 0x000fe40001800000 */
[----:B------:R-:W-:Y:S02]  /*2850*/  ISETP.GE.AND P3, PT, R0, 0x38400, PT ;  /* 0x000384000000780c */ /* 0x000fe40003f66270 */
[----:B------:R-:W-:Y:S02]  /*2860*/  SEL R19, R19, 0x8, P2 ;  /* 0x0000000813137807 */ /* 0x000fe40001000000 */
[----:B------:R-:W-:-:S02]  /*2870*/  SHF.R.S32.HI R32, RZ, 0x1f, R77 ;  /* 0x0000001fff207819 */ /* 0x000fc4000001144d */
[C---:B-1----:R-:W-:Y:S02]  /*2880*/  LEA R4, P2, R17.reuse, UR4, 0x2 ;  /* 0x0000000411047c11 */ /* 0x042fe4000f8410ff */
[----:B------:R-:W-:Y:S01]  /*2890*/  ISETP.NE.AND P6, PT, R48, RZ, PT ;  /* 0x000000ff3000720c */ /* 0x000fe20003fc5270 */
[C---:B0-----:R-:W-:Y:S01]  /*28a0*/  IMAD.WIDE R2, R17.reuse, 0x4, R2 ;  /* 0x0000000411027825 */ /* 0x041fe200078e0202 */
[----:B------:R-:W-:Y:S01]  /*28b0*/  LEA.HI.X R5, R17, UR5, R32, 0x2, P2 ;  /* 0x0000000511057c11 */ /* 0x000fe200090f1420 */
[----:B------:R-:W-:Y:S01]  /*28c0*/  ULDC.64 UR4, c[0x0][0x220] ;  /* 0x0000880000047ab9 */ /* 0x000fe20000000a00 */
[----:B------:R-:W-:Y:S02]  /*28d0*/  SEL R30, R30, 0x8, P4 ;  /* 0x000000081e1e7807 */ /* 0x000fe40002000000 */
[----:B------:R-:W-:Y:S02]  /*28e0*/  SEL R28, R28, 0x8, P5 ;  /* 0x000000081c1c7807 */ /* 0x000fe40002800000 */
[----:B------:R-:W-:-:S02]  /*28f0*/  SEL R7, R24, 0x8, P6 ;  /* 0x0000000818077807 */ /* 0x000fc40003000000 */
[----:B------:R-:W-:Y:S02]  /*2900*/  IADD3 R6, P2, R29, UR4, RZ ;  /* 0x000000041d067c10 */ /* 0x000fe4000ff5e0ff */
[----:B------:R-:W-:Y:S02]  /*2910*/  PRMT R25, R25, 0x3340, R18 ;  /* 0x0000334019197816 */ /* 0x000fe40000000012 */
[----:B------:R-:W-:Y:S01]  /*2920*/  PRMT R16, R16, 0x3340, R19 ;  /* 0x0000334010107816 */ /* 0x000fe20000000013 */
[----:B--2---:R0:W-:Y:S01]  /*2930*/  @!P1 STG.E.128 desc[UR6][R2.64], R12 ;  /* 0x0000000c02009986 */ /* 0x0041e2000c101d06 */
[----:B------:R-:W-:Y:S02]  /*2940*/  PRMT R30, R30, 0x3340, R31 ;  /* 0x000033401e1e7816 */ /* 0x000fe4000000001f */
[----:B------:R-:W-:Y:S01]  /*2950*/  PRMT R17, R7, 0x3340, R28 ;  /* 0x0000334007117816 */ /* 0x000fe2000000001c */
[----:B---3--:R0:W-:Y:S01]  /*2960*/  @!P3 STG.E.128 desc[UR6][R4.64+0x800], R8 ;  /* 0x000800080400b986 */ /* 0x0081e2000c101d06 */
[----:B------:R-:W-:-:S02]  /*2970*/  LEA.HI.X.SX32 R7, R29, UR5, 0x1, P2 ;  /* 0x000000051d077c11 */ /* 0x000fc400090f0eff */
[----:B------:R-:W-:Y:S02]  /*2980*/  PRMT R16, R25, 0x5410, R16 ;  /* 0x0000541019107816 */ /* 0x000fe40000000010 */
[----:B------:R-:W-:Y:S01]  /*2990*/  PRMT R17, R17, 0x5410, R30 ;  /* 0x0000541011117816 */ /* 0x000fe2000000001e */
[----:B0-----:R-:W-:Y:S06]  /*29a0*/  @P0 EXIT ;  /* 0x000000000000094d */ /* 0x001fec0003800000 */
[----:B------:R-:W-:Y:S01]  /*29b0*/  STG.E.64 desc[UR6][R6.64], R16 ;  /* 0x0000001006007986 */ /* 0x000fe2000c101b06 */
[----:B------:R-:W-:Y:S05]  /*29c0*/  EXIT ;  /* 0x000000000000794d */ /* 0x000fea0003800000 */
.L_x_0:
[----:B------:R-:W-:-:S00]  /*29d0*/  BRA `(.L_x_0) ;  /* 0xfffffffc00fc7947 */ /* 0x000fc0000383ffff */
[----:B------:R-:W-:-:S00]  /*29e0*/  NOP ;  /* 0x0000000000007918 */ /* 0x000fc00000000000 */
        /* <DEDUP_REMOVED lines=9> */
.L_x_1:


//--------------------- .nv.shared.triton_poi_fused_max_pool2d_with_indices_22 --------------------------
	.section	.nv.shared.triton_poi_fused_max_pool2d_with_indices_22,"aw",@nobits
	.sectionflags	@""
	.align	16
	.zero		1024


//--------------------- .nv.constant0.triton_poi_fused_max_pool2d_with_indices_22 --------------------------
	.section	.nv.constant0.triton_poi_fused_max_pool2d_with_indices_22,"a",@progbits
	.sectionflags	@""
	.align	4
.nv.constant0.triton_poi_fused_max_pool2d_with_indices_22:
	.zero		556
